//
// Generated by NVIDIA NVVM Compiler
//
// Compiler Build ID: CL-36424714
// Cuda compilation tools, release 13.0, V13.0.88
// Based on NVVM 20.0.0
//

.version 9.0
.target sm_100
.address_size 64

	// .globl	default_function_kernel

.visible .entry default_function_kernel(
	.param .u64 .ptr .align 1 default_function_kernel_param_0,
	.param .u64 .ptr .align 1 default_function_kernel_param_1
)
.maxntid 24
{
	.reg .pred 	%p<3>;
	.reg .b32 	%r<14>;
	.reg .b32 	%f<13>;
	.reg .b64 	%rd<9>;

	ld.param.u64 	%rd3, [default_function_kernel_param_0];
	ld.param.u64 	%rd4, [default_function_kernel_param_1];
	cvta.to.global.u64 	%rd5, %rd3;
	cvta.to.global.u64 	%rd6, %rd4;
	mov.u32 	%r2, %ctaid.x;
	mov.u32 	%r3, %tid.x;
	mad.lo.s32 	%r4, %r2, 24, %r3;
	mul.wide.u32 	%rd7, %r4, 4;
	add.s64 	%rd1, %rd6, %rd7;
	mad.lo.s32 	%r5, %r2, -20, %r4;
	mul.hi.u32 	%r6, %r5, -858993459;
	shr.u32 	%r7, %r6, 2;
	mul.lo.s32 	%r8, %r7, 5;
	sub.s32 	%r1, %r5, %r8;
	shl.b32 	%r9, %r1, 1;
	mul.hi.u32 	%r10, %r4, -858993459;
	shr.u32 	%r11, %r10, 2;
	mad.lo.s32 	%r12, %r11, 9, %r9;
	add.s32 	%r13, %r12, -1;
	setp.eq.s32 	%p1, %r1, 0;
	mul.wide.s32 	%rd8, %r13, 4;
	add.s64 	%rd2, %rd5, %rd8;
	mov.f32 	%f11, 0fFF7FFFFD;
	@%p1 bra 	$L__BB0_2;
	ld.global.nc.f32 	%f11, [%rd2];
$L__BB0_2:
	max.f32 	%f8, %f11, 0fFF7FFFFD;
	ld.global.nc.f32 	%f9, [%rd2+4];
	max.f32 	%f3, %f8, %f9;
	setp.gt.u32 	%p2, %r1, 3;
	mov.f32 	%f12, 0fFF7FFFFD;
	@%p2 bra 	$L__BB0_4;
	ld.global.nc.f32 	%f12, [%rd2+8];
$L__BB0_4:
	max.f32 	%f10, %f3, %f12;
	st.global.f32 	[%rd1], %f10;
	ret;

}


// ===== COMPILED SASS (sm_100) =====

	.target	sm_100

	.elftype	@"ET_EXEC"


//--------------------- .note.nv.tkinfo           --------------------------
	.section	.note.nv.tkinfo,"",@"SHT_NOTE"
	.sectionflags	@"SHF_NOTE_NV_TKINFO"
	.tkinfo
        /*0018*/ 	.word	0x00000002
        /*0030*/ 	.string	""
        /*0030*/ 	.string	"ptxas"
        /*0030*/ 	.string	"Cuda compilation tools, release 13.0, V13.0.88"
        /*0030*/ 	.string	"Build cuda_13.0.r13.0/compiler.36424714_0"
        /*0030*/ 	.string	"-arch sm_100 -m 64 "



//--------------------- .note.nv.cuinfo           --------------------------
	.section	.note.nv.cuinfo,"",@"SHT_NOTE"
	.sectionflags	@"SHF_NOTE_NV_CUINFO"
        /*0018*/ 	.short	0x0002
        /*001a*/ 	.short	0x0064
        /*001c*/ 	.short	0x0082
	.zero		2


//--------------------- .nv.info                  --------------------------
	.section	.nv.info,"",@"SHT_CUDA_INFO"
	.align	4


	//----- nvinfo : EIATTR_REGCOUNT
	.align		4
        /*0000*/ 	.byte	0x04, 0x2f
        /*0002*/ 	.short	(.L_1 - .L_0)
	.align		4
.L_0:
        /*0004*/ 	.word	index@(default_function_kernel)
        /*0008*/ 	.word	0x0000000c


	//----- nvinfo : EIATTR_FRAME_SIZE
	.align		4
.L_1:
        /*000c*/ 	.byte	0x04, 0x11
        /*000e*/ 	.short	(.L_3 - .L_2)
	.align		4
.L_2:
        /*0010*/ 	.word	index@(default_function_kernel)
        /*0014*/ 	.word	0x00000000


	//----- nvinfo : EIATTR_MIN_STACK_SIZE
	.align		4
.L_3:
        /*0018*/ 	.byte	0x04, 0x12
        /*001a*/ 	.short	(.L_5 - .L_4)
	.align		4
.L_4:
        /*001c*/ 	.word	index@(default_function_kernel)
        /*0020*/ 	.word	0x00000000
.L_5:


//--------------------- .nv.compat                --------------------------
	.section	.nv.compat,"",@"SHT_CUDA_COMPAT_INFO"
	.align	4
        /*0000*/ 	.byte	0x02, 0x09, 0x00, 0x00, 0x02, 0x02, 0x01, 0x00, 0x02, 0x05, 0x05, 0x00, 0x03, 0x07, 0x01, 0x01
        /*0010*/ 	.byte	0x02, 0x03, 0x00, 0x00, 0x02, 0x06, 0x01, 0x00, 0x04, 0x0b, 0x08, 0x00, 0x09, 0x00, 0x00, 0x00
        /*0020*/ 	.byte	0x00, 0x00, 0x00, 0x00


//--------------------- .nv.info.default_function_kernel --------------------------
	.section	.nv.info.default_function_kernel,"",@"SHT_CUDA_INFO"
	.sectionflags	@""
	.align	4


	//----- nvinfo : EIATTR_CUDA_API_VERSION
	.align		4
        /*0000*/ 	.byte	0x04, 0x37
        /*0002*/ 	.short	(.L_7 - .L_6)
.L_6:
        /*0004*/ 	.word	0x00000082


	//----- nvinfo : EIATTR_KPARAM_INFO
	.align		4
.L_7:
        /*0008*/ 	.byte	0x04, 0x17
        /*000a*/ 	.short	(.L_9 - .L_8)
.L_8:
        /*000c*/ 	.word	0x00000000
        /*0010*/ 	.short	0x0001
        /*0012*/ 	.short	0x0008
        /*0014*/ 	.byte	0x00, 0xf5, 0x21, 0x00


	//----- nvinfo : EIATTR_KPARAM_INFO
	.align		4
.L_9:
        /*0018*/ 	.byte	0x04, 0x17
        /*001a*/ 	.short	(.L_11 - .L_10)
.L_10:
        /*001c*/ 	.word	0x00000000
        /*0020*/ 	.short	0x0000
        /*0022*/ 	.short	0x0000
        /*0024*/ 	.byte	0x00, 0xf5, 0x21, 0x00


	//----- nvinfo : EIATTR_SPARSE_MMA_MASK
	.align		4
.L_11:
        /*0028*/ 	.byte	0x03, 0x50
        /*002a*/ 	.short	0x0000


	//----- nvinfo : EIATTR_MAXREG_COUNT
	.align		4
        /*002c*/ 	.byte	0x03, 0x1b
        /*002e*/ 	.short	0x00ff


	//----- nvinfo : EIATTR_MERCURY_ISA_VERSION
	.align		4
        /*0030*/ 	.byte	0x03, 0x5f
        /*0032*/ 	.short	0x0101


	//----- nvinfo : EIATTR_VRC_CTA_INIT_COUNT
	.align		4
        /*0034*/ 	.byte	0x02, 0x4a
	.zero		1
	.zero		1


	//----- nvinfo : EIATTR_EXIT_INSTR_OFFSETS
	.align		4
        /*0038*/ 	.byte	0x04, 0x1c
        /*003a*/ 	.short	(.L_13 - .L_12)


	//   ....[0]....
.L_12:
        /*003c*/ 	.word	0x000001c0


	//----- nvinfo : EIATTR_MAX_THREADS
	.align		4
.L_13:
        /*0040*/ 	.byte	0x04, 0x05
        /*0042*/ 	.short	(.L_15 - .L_14)
.L_14:
        /*0044*/ 	.word	0x00000018
        /*0048*/ 	.word	0x00000001
        /*004c*/ 	.word	0x00000001


	//----- nvinfo : EIATTR_CBANK_PARAM_SIZE
	.align		4
.L_15:
        /*0050*/ 	.byte	0x03, 0x19
        /*0052*/ 	.short	0x0010


	//----- nvinfo : EIATTR_PARAM_CBANK
	.align		4
        /*0054*/ 	.byte	0x04, 0x0a
        /*0056*/ 	.short	(.L_17 - .L_16)
	.align		4
.L_16:
        /*0058*/ 	.word	index@(.nv.constant0.default_function_kernel)
        /*005c*/ 	.short	0x0380
        /*005e*/ 	.short	0x0010


	//----- nvinfo : EIATTR_SW_WAR
	.align		4
.L_17:
        /*0060*/ 	.byte	0x04, 0x36
        /*0062*/ 	.short	(.L_19 - .L_18)
.L_18:
        /*0064*/ 	.word	0x00000008
.L_19:


//--------------------- .nv.callgraph             --------------------------
	.section	.nv.callgraph,"",@"SHT_CUDA_CALLGRAPH"
	.align	4
	.sectionentsize	8
	.align		4
        /*0000*/ 	.word	0x00000000
	.align		4
        /*0004*/ 	.word	0xffffffff
	.align		4
        /*0008*/ 	.word	0x00000000
	.align		4
        /*000c*/ 	.word	0xfffffffe
	.align		4
        /*0010*/ 	.word	0x00000000
	.align		4
        /*0014*/ 	.word	0xfffffffd
	.align		4
        /*0018*/ 	.word	0x00000000
	.align		4
        /*001c*/ 	.word	0xfffffffc


//--------------------- .text.default_function_kernel --------------------------
	.section	.text.default_function_kernel,"ax",@progbits
	.align	128
        .global         default_function_kernel
        .type           default_function_kernel,@function
        .size           default_function_kernel,(.L_x_1 - default_function_kernel)
        .other          default_function_kernel,@"STO_CUDA_ENTRY STV_DEFAULT"
default_function_kernel:
.text.default_function_kernel:
[----:B------:R-:W-:Y:S01]  /*0000*/  LDC R1, c[0x0][0x37c] ;  /* 0x0000df00ff017b82 */ /* 0x000fe20000000800 */
[----:B------:R-:W0:Y:S07]  /*0010*/  S2R R0, SR_CTAID.X ;  /* 0x0000000000007919 */ /* 0x000e2e0000002500 */
[----:B------:R-:W1:Y:S01]  /*0020*/  LDC.64 R4, c[0x0][0x380] ;  /* 0x0000e000ff047b82 */ /* 0x000e620000000a00 */
[----:B------:R-:W2:Y:S01]  /*0030*/  LDCU.64 UR4, c[0x0][0x358] ;  /* 0x00006b00ff0477ac */ /* 0x000ea20008000a00 */
[----:B------:R-:W-:Y:S01]  /*0040*/  MOV R6, 0xff7ffffd ;  /* 0xff7ffffd00067802 */ /* 0x000fe20000000f00 */
[----:B------:R-:W0:Y:S02]  /*0050*/  S2R R7, SR_TID.X ;  /* 0x0000000000077919 */ /* 0x000e240000002100 */
[----:B0-----:R-:W-:-:S04]  /*0060*/  IMAD R7, R0, 0x18, R7 ;  /* 0x0000001800077824 */ /* 0x001fc800078e0207 */
[----:B------:R-:W-:-:S04]  /*0070*/  IMAD R0, R0, -0x14, R7 ;  /* 0xffffffec00007824 */ /* 0x000fc800078e0207 */
[----:B------:R-:W-:-:S05]  /*0080*/  IMAD.HI.U32 R2, R0, -0x33333333, RZ ;  /* 0xcccccccd00027827 */ /* 0x000fca00078e00ff */
[----:B------:R-:W-:Y:S01]  /*0090*/  SHF.R.U32.HI R3, RZ, 0x2, R2 ;  /* 0x00000002ff037819 */ /* 0x000fe20000011602 */
[----:B------:R-:W-:-:S04]  /*00a0*/  IMAD.HI.U32 R2, R7, -0x33333333, RZ ;  /* 0xcccccccd07027827 */ /* 0x000fc800078e00ff */
[----:B------:R-:W-:Y:S01]  /*00b0*/  IMAD R3, R3, -0x5, R0 ;  /* 0xfffffffb03037824 */ /* 0x000fe200078e0200 */
[----:B------:R-:W-:-:S04]  /*00c0*/  SHF.R.U32.HI R9, RZ, 0x2, R2 ;  /* 0x00000002ff097819 */ /* 0x000fc80000011602 */
[C---:B------:R-:W-:Y:S02]  /*00d0*/  SHF.L.U32 R0, R3.reuse, 0x1, RZ ;  /* 0x0000000103007819 */ /* 0x040fe400000006ff */
[C---:B------:R-:W-:Y:S02]  /*00e0*/  ISETP.NE.AND P0, PT, R3.reuse, RZ, PT ;  /* 0x000000ff0300720c */ /* 0x040fe40003f05270 */
[----:B------:R-:W-:Y:S01]  /*00f0*/  ISETP.GT.U32.AND P1, PT, R3, 0x3, PT ;  /* 0x000000030300780c */ /* 0x000fe20003f24070 */
[----:B------:R-:W-:Y:S01]  /*0100*/  IMAD R0, R9, 0x9, R0 ;  /* 0x0000000909007824 */ /* 0x000fe200078e0200 */
[----:B------:R-:W0:Y:S04]  /*0110*/  LDC.64 R2, c[0x0][0x388] ;  /* 0x0000e200ff027b82 */ /* 0x000e280000000a00 */
[----:B------:R-:W-:-:S02]  /*0120*/  IADD3 R9, PT, PT, R0, -0x1, RZ ;  /* 0xffffffff00097810 */ /* 0x000fc40007ffe0ff */
[----:B------:R-:W-:-:S03]  /*0130*/  MOV R0, 0xff7ffffd ;  /* 0xff7ffffd00007802 */ /* 0x000fc60000000f00 */
[----:B-1----:R-:W-:-:S05]  /*0140*/  IMAD.WIDE R4, R9, 0x4, R4 ;  /* 0x0000000409047825 */ /* 0x002fca00078e0204 */
[----:B--2---:R-:W2:Y:S04]  /*0150*/  @P0 LDG.E.CONSTANT R0, desc[UR4][R4.64] ;  /* 0x0000000404000981 */ /* 0x004ea8000c1e9900 */
[----:B------:R-:W2:Y:S04]  /*0160*/  LDG.E.CONSTANT R9, desc[UR4][R4.64+0x4] ;  /* 0x0000040404097981 */ /* 0x000ea8000c1e9900 */
[----:B------:R-:W3:Y:S01]  /*0170*/  @!P1 LDG.E.CONSTANT R6, desc[UR4][R4.64+0x8] ;  /* 0x0000080404069981 */ /* 0x000ee2000c1e9900 */
[----:B0-----:R-:W-:Y:S01]  /*0180*/  IMAD.WIDE.U32 R2, R7, 0x4, R2 ;  /* 0x0000000407027825 */ /* 0x001fe200078e0002 */
[----:B--2---:R-:W-:-:S04]  /*0190*/  FMNMX3 R9, R0, -3.40282306073709652508e+38, R9, !PT ;  /* 0xff7ffffd00097876 */ /* 0x004fc80007800009 */
[----:B---3--:R-:W-:-:S05]  /*01a0*/  FMNMX R7, R9, R6, !PT ;  /* 0x0000000609077209 */ /* 0x008fca0007800000 */
[----:B------:R-:W-:Y:S01]  /*01b0*/  STG.E desc[UR4][R2.64], R7 ;  /* 0x0000000702007986 */ /* 0x000fe2000c101904 */
[----:B------:R-:W-:Y:S05]  /*01c0*/  EXIT ;  /* 0x000000000000794d */ /* 0x000fea0003800000 */
.L_x_0:
[----:B------:R-:W-:-:S00]  /*01d0*/  BRA `(.L_x_0) ;  /* 0xfffffffc00fc7947 */ /* 0x000fc0000383ffff */
[----:B------:R-:W-:-:S00]  /*01e0*/  NOP ;  /* 0x0000000000007918 */ /* 0x000fc00000000000 */
        /* <DEDUP_REMOVED lines=9> */
.L_x_1:


//--------------------- .nv.shared.reserved.0     --------------------------
	.section	.nv.shared.reserved.0,"aw",@nobits
	.weak		__nv_reservedSMEM_offset_0_alias
	.size		__nv_reservedSMEM_offset_0_alias, 0, 64
	.other		__nv_reservedSMEM_offset_0_alias,@"STO_CUDA_RESERVED_SHARED STV_DEFAULT"
__nv_reservedSMEM_offset_0_alias:
	.zero		0
	.zero		64


//--------------------- .nv.constant0.default_function_kernel --------------------------
	.section	.nv.constant0.default_function_kernel,"a",@progbits
	.sectionflags	@""
	.align	4
.nv.constant0.default_function_kernel:
	.zero		912


//--------------------- SYMBOLS --------------------------

	.type		.nv.reservedSmem.offset0,@object
	.size		.nv.reservedSmem.offset0,0x4
